//
// Generated by NVIDIA NVVM Compiler
//
// Compiler Build ID: CL-36424714
// Cuda compilation tools, release 13.0, V13.0.88
// Based on NVVM 20.0.0
//

.version 9.0
.target sm_100
.address_size 64

	// .globl	_Z3bfsPiS_S_S_

.visible .entry _Z3bfsPiS_S_S_(
	.param .u64 .ptr .align 1 _Z3bfsPiS_S_S__param_0,
	.param .u64 .ptr .align 1 _Z3bfsPiS_S_S__param_1,
	.param .u64 .ptr .align 1 _Z3bfsPiS_S_S__param_2,
	.param .u64 .ptr .align 1 _Z3bfsPiS_S_S__param_3
)
{
	.reg .b64 	%rd<3>;

	// begin inline asm
	mov.u64 	%rd1, %clock64;
	// end inline asm
$L__BB0_1:
	// begin inline asm
	mov.u64 	%rd2, %clock64;
	// end inline asm
	bra.uni 	$L__BB0_1;

}
	// .globl	_Z10initializePi
.visible .entry _Z10initializePi(
	.param .u64 .ptr .align 1 _Z10initializePi_param_0
)
{
	.reg .pred 	%p<2>;
	.reg .b32 	%r<6>;
	.reg .b64 	%rd<5>;

	ld.param.u64 	%rd1, [_Z10initializePi_param_0];
	mov.u32 	%r2, %ntid.x;
	mov.u32 	%r3, %ctaid.x;
	mov.u32 	%r4, %tid.x;
	mad.lo.s32 	%r1, %r2, %r3, %r4;
	setp.gt.s32 	%p1, %r1, 10;
	@%p1 bra 	$L__BB1_2;
	cvta.to.global.u64 	%rd2, %rd1;
	mul.wide.s32 	%rd3, %r1, 4;
	add.s64 	%rd4, %rd2, %rd3;
	mov.b32 	%r5, 1073741823;
	st.global.u32 	[%rd4], %r5;
$L__BB1_2:
	ret;

}


// ===== COMPILED SASS (sm_100) =====

	.target	sm_100

	.elftype	@"ET_EXEC"


//--------------------- .note.nv.tkinfo           --------------------------
	.section	.note.nv.tkinfo,"",@"SHT_NOTE"
	.sectionflags	@"SHF_NOTE_NV_TKINFO"
	.tkinfo
        /*0018*/ 	.word	0x00000002
        /*0030*/ 	.string	""
        /*0030*/ 	.string	"ptxas"
        /*0030*/ 	.string	"Cuda compilation tools, release 13.0, V13.0.88"
        /*0030*/ 	.string	"Build cuda_13.0.r13.0/compiler.36424714_0"
        /*0030*/ 	.string	"-arch sm_100 -m 64 "



//--------------------- .note.nv.cuinfo           --------------------------
	.section	.note.nv.cuinfo,"",@"SHT_NOTE"
	.sectionflags	@"SHF_NOTE_NV_CUINFO"
        /*0018*/ 	.short	0x0002
        /*001a*/ 	.short	0x0064
        /*001c*/ 	.short	0x0082
	.zero		2


//--------------------- .nv.info                  --------------------------
	.section	.nv.info,"",@"SHT_CUDA_INFO"
	.align	4


	//----- nvinfo : EIATTR_REGCOUNT
	.align		4
        /*0000*/ 	.byte	0x04, 0x2f
        /*0002*/ 	.short	(.L_1 - .L_0)
	.align		4
.L_0:
        /*0004*/ 	.word	index@(_Z3bfsPiS_S_S_)
        /*0008*/ 	.word	0x00000004


	//----- nvinfo : EIATTR_FRAME_SIZE
	.align		4
.L_1:
        /*000c*/ 	.byte	0x04, 0x11
        /*000e*/ 	.short	(.L_3 - .L_2)
	.align		4
.L_2:
        /*0010*/ 	.word	index@(_Z3bfsPiS_S_S_)
        /*0014*/ 	.word	0x00000000


	//----- nvinfo : EIATTR_REGCOUNT
	.align		4
.L_3:
        /*0018*/ 	.byte	0x04, 0x2f
        /*001a*/ 	.short	(.L_5 - .L_4)
	.align		4
.L_4:
        /*001c*/ 	.word	index@(_Z10initializePi)
        /*0020*/ 	.word	0x0000000a


	//----- nvinfo : EIATTR_FRAME_SIZE
	.align		4
.L_5:
        /*0024*/ 	.byte	0x04, 0x11
        /*0026*/ 	.short	(.L_7 - .L_6)
	.align		4
.L_6:
        /*0028*/ 	.word	index@(_Z10initializePi)
        /*002c*/ 	.word	0x00000000


	//----- nvinfo : EIATTR_MIN_STACK_SIZE
	.align		4
.L_7:
        /*0030*/ 	.byte	0x04, 0x12
        /*0032*/ 	.short	(.L_9 - .L_8)
	.align		4
.L_8:
        /*0034*/ 	.word	index@(_Z10initializePi)
        /*0038*/ 	.word	0x00000000


	//----- nvinfo : EIATTR_MIN_STACK_SIZE
	.align		4
.L_9:
        /*003c*/ 	.byte	0x04, 0x12
        /*003e*/ 	.short	(.L_11 - .L_10)
	.align		4
.L_10:
        /*0040*/ 	.word	index@(_Z3bfsPiS_S_S_)
        /*0044*/ 	.word	0x00000000
.L_11:


//--------------------- .nv.compat                --------------------------
	.section	.nv.compat,"",@"SHT_CUDA_COMPAT_INFO"
	.align	4
        /*0000*/ 	.byte	0x02, 0x09, 0x00, 0x00, 0x02, 0x02, 0x01, 0x00, 0x02, 0x05, 0x05, 0x00, 0x03, 0x07, 0x01, 0x01
        /*0010*/ 	.byte	0x02, 0x03, 0x00, 0x00, 0x02, 0x06, 0x01, 0x00, 0x04, 0x0b, 0x08, 0x00, 0x09, 0x00, 0x00, 0x00
        /*0020*/ 	.byte	0x00, 0x00, 0x00, 0x00


//--------------------- .nv.info._Z10initializePi --------------------------
	.section	.nv.info._Z10initializePi,"",@"SHT_CUDA_INFO"
	.sectionflags	@""
	.align	4


	//----- nvinfo : EIATTR_CUDA_API_VERSION
	.align		4
        /*0000*/ 	.byte	0x04, 0x37
        /*0002*/ 	.short	(.L_13 - .L_12)
.L_12:
        /*0004*/ 	.word	0x00000082


	//----- nvinfo : EIATTR_KPARAM_INFO
	.align		4
.L_13:
        /*0008*/ 	.byte	0x04, 0x17
        /*000a*/ 	.short	(.L_15 - .L_14)
.L_14:
        /*000c*/ 	.word	0x00000000
        /*0010*/ 	.short	0x0000
        /*0012*/ 	.short	0x0000
        /*0014*/ 	.byte	0x00, 0xf5, 0x21, 0x00


	//----- nvinfo : EIATTR_SPARSE_MMA_MASK
	.align		4
.L_15:
        /*0018*/ 	.byte	0x03, 0x50
        /*001a*/ 	.short	0x0000


	//----- nvinfo : EIATTR_MAXREG_COUNT
	.align		4
        /*001c*/ 	.byte	0x03, 0x1b
        /*001e*/ 	.short	0x00ff


	//----- nvinfo : EIATTR_MERCURY_ISA_VERSION
	.align		4
        /*0020*/ 	.byte	0x03, 0x5f
        /*0022*/ 	.short	0x0101


	//----- nvinfo : EIATTR_VRC_CTA_INIT_COUNT
	.align		4
        /*0024*/ 	.byte	0x02, 0x4a
	.zero		1
	.zero		1


	//----- nvinfo : EIATTR_EXIT_INSTR_OFFSETS
	.align		4
        /*0028*/ 	.byte	0x04, 0x1c
        /*002a*/ 	.short	(.L_17 - .L_16)


	//   ....[0]....
.L_16:
        /*002c*/ 	.word	0x00000060


	//   ....[1]....
        /*0030*/ 	.word	0x000000c0


	//----- nvinfo : EIATTR_CBANK_PARAM_SIZE
	.align		4
.L_17:
        /*0034*/ 	.byte	0x03, 0x19
        /*0036*/ 	.short	0x0008


	//----- nvinfo : EIATTR_PARAM_CBANK
	.align		4
        /*0038*/ 	.byte	0x04, 0x0a
        /*003a*/ 	.short	(.L_19 - .L_18)
	.align		4
.L_18:
        /*003c*/ 	.word	index@(.nv.constant0._Z10initializePi)
        /*0040*/ 	.short	0x0380
        /*0042*/ 	.short	0x0008


	//----- nvinfo : EIATTR_SW_WAR
	.align		4
.L_19:
        /*0044*/ 	.byte	0x04, 0x36
        /*0046*/ 	.short	(.L_21 - .L_20)
.L_20:
        /*0048*/ 	.word	0x00000008
.L_21:


//--------------------- .nv.info._Z3bfsPiS_S_S_   --------------------------
	.section	.nv.info._Z3bfsPiS_S_S_,"",@"SHT_CUDA_INFO"
	.sectionflags	@""
	.align	4


	//----- nvinfo : EIATTR_CUDA_API_VERSION
	.align		4
        /*0000*/ 	.byte	0x04, 0x37
        /*0002*/ 	.short	(.L_23 - .L_22)
.L_22:
        /*0004*/ 	.word	0x00000082


	//----- nvinfo : EIATTR_KPARAM_INFO
	.align		4
.L_23:
        /*0008*/ 	.byte	0x04, 0x17
        /*000a*/ 	.short	(.L_25 - .L_24)
.L_24:
        /*000c*/ 	.word	0x00000000
        /*0010*/ 	.short	0x0003
        /*0012*/ 	.short	0x0018
        /*0014*/ 	.byte	0x00, 0xf5, 0x21, 0x00


	//----- nvinfo : EIATTR_KPARAM_INFO
	.align		4
.L_25:
        /*0018*/ 	.byte	0x04, 0x17
        /*001a*/ 	.short	(.L_27 - .L_26)
.L_26:
        /*001c*/ 	.word	0x00000000
        /*0020*/ 	.short	0x0002
        /*0022*/ 	.short	0x0010
        /*0024*/ 	.byte	0x00, 0xf5, 0x21, 0x00


	//----- nvinfo : EIATTR_KPARAM_INFO
	.align		4
.L_27:
        /*0028*/ 	.byte	0x04, 0x17
        /*002a*/ 	.short	(.L_29 - .L_28)
.L_28:
        /*002c*/ 	.word	0x00000000
        /*0030*/ 	.short	0x0001
        /*0032*/ 	.short	0x0008
        /*0034*/ 	.byte	0x00, 0xf5, 0x21, 0x00


	//----- nvinfo : EIATTR_KPARAM_INFO
	.align		4
.L_29:
        /*0038*/ 	.byte	0x04, 0x17
        /*003a*/ 	.short	(.L_31 - .L_30)
.L_30:
        /*003c*/ 	.word	0x00000000
        /*0040*/ 	.short	0x0000
        /*0042*/ 	.short	0x0000
        /*0044*/ 	.byte	0x00, 0xf5, 0x21, 0x00


	//----- nvinfo : EIATTR_SPARSE_MMA_MASK
	.align		4
.L_31:
        /*0048*/ 	.byte	0x03, 0x50
        /*004a*/ 	.short	0x0000


	//----- nvinfo : EIATTR_MAXREG_COUNT
	.align		4
        /*004c*/ 	.byte	0x03, 0x1b
        /*004e*/ 	.short	0x00ff


	//----- nvinfo : EIATTR_MERCURY_ISA_VERSION
	.align		4
        /*0050*/ 	.byte	0x03, 0x5f
        /*0052*/ 	.short	0x0101


	//----- nvinfo : EIATTR_VRC_CTA_INIT_COUNT
	.align		4
        /*0054*/ 	.byte	0x02, 0x4a
	.zero		1
	.zero		1


	//----- nvinfo : EIATTR_CBANK_PARAM_SIZE
	.align		4
        /*0058*/ 	.byte	0x03, 0x19
        /*005a*/ 	.short	0x0020


	//----- nvinfo : EIATTR_PARAM_CBANK
	.align		4
        /*005c*/ 	.byte	0x04, 0x0a
        /*005e*/ 	.short	(.L_33 - .L_32)
	.align		4
.L_32:
        /*0060*/ 	.word	index@(.nv.constant0._Z3bfsPiS_S_S_)
        /*0064*/ 	.short	0x0380
        /*0066*/ 	.short	0x0020


	//----- nvinfo : EIATTR_SW_WAR
	.align		4
.L_33:
        /*0068*/ 	.byte	0x04, 0x36
        /*006a*/ 	.short	(.L_35 - .L_34)
.L_34:
        /*006c*/ 	.word	0x00000008
.L_35:


//--------------------- .nv.callgraph             --------------------------
	.section	.nv.callgraph,"",@"SHT_CUDA_CALLGRAPH"
	.align	4
	.sectionentsize	8
	.align		4
        /*0000*/ 	.word	0x00000000
	.align		4
        /*0004*/ 	.word	0xffffffff
	.align		4
        /*0008*/ 	.word	0x00000000
	.align		4
        /*000c*/ 	.word	0xfffffffe
	.align		4
        /*0010*/ 	.word	0x00000000
	.align		4
        /*0014*/ 	.word	0xfffffffd
	.align		4
        /*0018*/ 	.word	0x00000000
	.align		4
        /*001c*/ 	.word	0xfffffffc


//--------------------- .text._Z10initializePi    --------------------------
	.section	.text._Z10initializePi,"ax",@progbits
	.align	128
        .global         _Z10initializePi
        .type           _Z10initializePi,@function
        .size           _Z10initializePi,(.L_x_3 - _Z10initializePi)
        .other          _Z10initializePi,@"STO_CUDA_ENTRY STV_DEFAULT"
_Z10initializePi:
.text._Z10initializePi:
[----:B------:R-:W-:Y:S01]  /*0000*/  LDC R1, c[0x0][0x37c] ;  /* 0x0000df00ff017b82 */ /* 0x000fe20000000800 */
[----:B------:R-:W0:Y:S01]  /*0010*/  S2R R5, SR_CTAID.X ;  /* 0x0000000000057919 */ /* 0x000e220000002500 */
[----:B------:R-:W0:Y:S01]  /*0020*/  LDCU UR4, c[0x0][0x360] ;  /* 0x00006c00ff0477ac */ /* 0x000e220008000800 */
[----:B------:R-:W0:Y:S02]  /*0030*/  S2R R0, SR_TID.X ;  /* 0x0000000000007919 */ /* 0x000e240000002100 */
[----:B0-----:R-:W-:-:S05]  /*0040*/  IMAD R5, R5, UR4, R0 ;  /* 0x0000000405057c24 */ /* 0x001fca000f8e0200 */
[----:B------:R-:W-:-:S13]  /*0050*/  ISETP.GT.AND P0, PT, R5, 0xa, PT ;  /* 0x0000000a0500780c */ /* 0x000fda0003f04270 */
[----:B------:R-:W-:Y:S05]  /*0060*/  @P0 EXIT ;  /* 0x000000000000094d */ /* 0x000fea0003800000 */
[----:B------:R-:W0:Y:S01]  /*0070*/  LDC.64 R2, c[0x0][0x380] ;  /* 0x0000e000ff027b82 */ /* 0x000e220000000a00 */
[----:B------:R-:W1:Y:S01]  /*0080*/  LDCU.64 UR4, c[0x0][0x358] ;  /* 0x00006b00ff0477ac */ /* 0x000e620008000a00 */
[----:B------:R-:W-:Y:S01]  /*0090*/  MOV R7, 0x3fffffff ;  /* 0x3fffffff00077802 */ /* 0x000fe20000000f00 */
[----:B0-----:R-:W-:-:S05]  /*00a0*/  IMAD.WIDE R2, R5, 0x4, R2 ;  /* 0x0000000405027825 */ /* 0x001fca00078e0202 */
[----:B-1----:R-:W-:Y:S01]  /*00b0*/  STG.E desc[UR4][R2.64], R7 ;  /* 0x0000000702007986 */ /* 0x002fe2000c101904 */
[----:B------:R-:W-:Y:S05]  /*00c0*/  EXIT ;  /* 0x000000000000794d */ /* 0x000fea0003800000 */
.L_x_0:
[----:B------:R-:W-:-:S00]  /*00d0*/  BRA `(.L_x_0) ;  /* 0xfffffffc00fc7947 */ /* 0x000fc0000383ffff */
[----:B------:R-:W-:-:S00]  /*00e0*/  NOP ;  /* 0x0000000000007918 */ /* 0x000fc00000000000 */
        /* <DEDUP_REMOVED lines=9> */
.L_x_3:


//--------------------- .text._Z3bfsPiS_S_S_      --------------------------
	.section	.text._Z3bfsPiS_S_S_,"ax",@progbits
	.align	128
        .global         _Z3bfsPiS_S_S_
        .type           _Z3bfsPiS_S_S_,@function
        .size           _Z3bfsPiS_S_S_,(.L_x_4 - _Z3bfsPiS_S_S_)
        .other          _Z3bfsPiS_S_S_,@"STO_CUDA_ENTRY STV_DEFAULT"
_Z3bfsPiS_S_S_:
.text._Z3bfsPiS_S_S_:
[----:B------:R-:W-:Y:S01]  /*0000*/  LDC R1, c[0x0][0x37c] ;  /* 0x0000df00ff017b82 */ /* 0x000fe20000000800 */
.L_x_1:
[----:B------:R-:W-:Y:S05]  /*0010*/  BRA `(.L_x_1) ;  /* 0xfffffffc00fc7947 */ /* 0x000fea000383ffff */
.L_x_2:
        /* <DEDUP_REMOVED lines=14> */
.L_x_4:


//--------------------- .nv.shared.reserved.0     --------------------------
	.section	.nv.shared.reserved.0,"aw",@nobits
	.weak		__nv_reservedSMEM_offset_0_alias
	.size		__nv_reservedSMEM_offset_0_alias, 0, 64
	.other		__nv_reservedSMEM_offset_0_alias,@"STO_CUDA_RESERVED_SHARED STV_DEFAULT"
__nv_reservedSMEM_offset_0_alias:
	.zero		0
	.zero		64


//--------------------- .nv.constant0._Z10initializePi --------------------------
	.section	.nv.constant0._Z10initializePi,"a",@progbits
	.sectionflags	@""
	.align	4
.nv.constant0._Z10initializePi:
	.zero		904


//--------------------- .nv.constant0._Z3bfsPiS_S_S_ --------------------------
	.section	.nv.constant0._Z3bfsPiS_S_S_,"a",@progbits
	.sectionflags	@""
	.align	4
.nv.constant0._Z3bfsPiS_S_S_:
	.zero		928


//--------------------- SYMBOLS --------------------------

	.type		.nv.reservedSmem.offset0,@object
	.size		.nv.reservedSmem.offset0,0x4
